//
// Generated by NVIDIA NVVM Compiler
//
// Compiler Build ID: CL-36424714
// Cuda compilation tools, release 13.0, V13.0.88
// Based on NVVM 20.0.0
//

.version 9.0
.target sm_100
.address_size 64

	// .globl	_Z16tanh_kernel_fp16PK6__halfPS_i

.visible .entry _Z16tanh_kernel_fp16PK6__halfPS_i(
	.param .u64 .ptr .align 1 _Z16tanh_kernel_fp16PK6__halfPS_i_param_0,
	.param .u64 .ptr .align 1 _Z16tanh_kernel_fp16PK6__halfPS_i_param_1,
	.param .u32 _Z16tanh_kernel_fp16PK6__halfPS_i_param_2
)
{
	.reg .pred 	%p<2>;
	.reg .b16 	%rs<7>;
	.reg .b32 	%r<6>;
	.reg .b32 	%f<12>;
	.reg .b64 	%rd<8>;

	ld.param.u64 	%rd1, [_Z16tanh_kernel_fp16PK6__halfPS_i_param_0];
	ld.param.u64 	%rd2, [_Z16tanh_kernel_fp16PK6__halfPS_i_param_1];
	ld.param.u32 	%r2, [_Z16tanh_kernel_fp16PK6__halfPS_i_param_2];
	mov.u32 	%r3, %ctaid.x;
	mov.u32 	%r4, %ntid.x;
	mov.u32 	%r5, %tid.x;
	mad.lo.s32 	%r1, %r3, %r4, %r5;
	setp.ge.s32 	%p1, %r1, %r2;
	@%p1 bra 	$L__BB0_2;
	cvta.to.global.u64 	%rd3, %rd1;
	cvta.to.global.u64 	%rd4, %rd2;
	mul.wide.s32 	%rd5, %r1, 2;
	add.s64 	%rd6, %rd3, %rd5;
	ld.global.u16 	%rs1, [%rd6];
	// begin inline asm
	{  cvt.f32.f16 %f1, %rs1;}

	// end inline asm
	mov.f32 	%f5, 0f40000000;
	mul.rn.f32 	%f6, %f1, %f5;
	mul.f32 	%f7, %f6, 0f3FB8AA3B;
	ex2.approx.f32 	%f8, %f7;
	mov.f32 	%f9, 0fBF800000;
	add.rn.f32 	%f10, %f8, %f9;
	mov.f32 	%f11, 0f3F800000;
	add.rn.f32 	%f2, %f8, %f11;
	// begin inline asm
	{  cvt.rn.f16.f32 %rs2, %f2;}

	// end inline asm
	// begin inline asm
	{.reg.b32         f;        
 .reg.b16         r;        
  mov.b16         r,%rs2;     
  cvt.f32.f16     f,r;      
  rcp.approx.ftz.f32   f,f;  
  cvt.rn.f16.f32      r,f;  
  mov.b16         %rs3,r;     
}
	// end inline asm
	// begin inline asm
	{  cvt.f32.f16 %f3, %rs3;}

	// end inline asm
	mul.rn.f32 	%f4, %f10, %f3;
	// begin inline asm
	{  cvt.rn.f16.f32 %rs6, %f4;}

	// end inline asm
	add.s64 	%rd7, %rd4, %rd5;
	st.global.u16 	[%rd7], %rs6;
$L__BB0_2:
	ret;

}


// ===== COMPILED SASS (sm_100) =====

	.target	sm_100

	.elftype	@"ET_EXEC"


//--------------------- .note.nv.tkinfo           --------------------------
	.section	.note.nv.tkinfo,"",@"SHT_NOTE"
	.sectionflags	@"SHF_NOTE_NV_TKINFO"
	.tkinfo
        /*0018*/ 	.word	0x00000002
        /*0030*/ 	.string	""
        /*0030*/ 	.string	"ptxas"
        /*0030*/ 	.string	"Cuda compilation tools, release 13.0, V13.0.88"
        /*0030*/ 	.string	"Build cuda_13.0.r13.0/compiler.36424714_0"
        /*0030*/ 	.string	"-arch sm_100 -m 64 "



//--------------------- .note.nv.cuinfo           --------------------------
	.section	.note.nv.cuinfo,"",@"SHT_NOTE"
	.sectionflags	@"SHF_NOTE_NV_CUINFO"
        /*0018*/ 	.short	0x0002
        /*001a*/ 	.short	0x0064
        /*001c*/ 	.short	0x0082
	.zero		2


//--------------------- .nv.info                  --------------------------
	.section	.nv.info,"",@"SHT_CUDA_INFO"
	.align	4


	//----- nvinfo : EIATTR_REGCOUNT
	.align		4
        /*0000*/ 	.byte	0x04, 0x2f
        /*0002*/ 	.short	(.L_1 - .L_0)
	.align		4
.L_0:
        /*0004*/ 	.word	index@(_Z16tanh_kernel_fp16PK6__halfPS_i)
        /*0008*/ 	.word	0x0000000a


	//----- nvinfo : EIATTR_FRAME_SIZE
	.align		4
.L_1:
        /*000c*/ 	.byte	0x04, 0x11
        /*000e*/ 	.short	(.L_3 - .L_2)
	.align		4
.L_2:
        /*0010*/ 	.word	index@(_Z16tanh_kernel_fp16PK6__halfPS_i)
        /*0014*/ 	.word	0x00000000


	//----- nvinfo : EIATTR_MIN_STACK_SIZE
	.align		4
.L_3:
        /*0018*/ 	.byte	0x04, 0x12
        /*001a*/ 	.short	(.L_5 - .L_4)
	.align		4
.L_4:
        /*001c*/ 	.word	index@(_Z16tanh_kernel_fp16PK6__halfPS_i)
        /*0020*/ 	.word	0x00000000
.L_5:


//--------------------- .nv.compat                --------------------------
	.section	.nv.compat,"",@"SHT_CUDA_COMPAT_INFO"
	.align	4
        /*0000*/ 	.byte	0x02, 0x09, 0x00, 0x00, 0x02, 0x02, 0x01, 0x00, 0x02, 0x05, 0x05, 0x00, 0x03, 0x07, 0x01, 0x01
        /*0010*/ 	.byte	0x02, 0x03, 0x00, 0x00, 0x02, 0x06, 0x01, 0x00, 0x04, 0x0b, 0x08, 0x00, 0x01, 0x00, 0x00, 0x00
        /*0020*/ 	.byte	0x00, 0x00, 0x00, 0x00


//--------------------- .nv.info._Z16tanh_kernel_fp16PK6__halfPS_i --------------------------
	.section	.nv.info._Z16tanh_kernel_fp16PK6__halfPS_i,"",@"SHT_CUDA_INFO"
	.sectionflags	@""
	.align	4


	//----- nvinfo : EIATTR_CUDA_API_VERSION
	.align		4
        /*0000*/ 	.byte	0x04, 0x37
        /*0002*/ 	.short	(.L_7 - .L_6)
.L_6:
        /*0004*/ 	.word	0x00000082


	//----- nvinfo : EIATTR_KPARAM_INFO
	.align		4
.L_7:
        /*0008*/ 	.byte	0x04, 0x17
        /*000a*/ 	.short	(.L_9 - .L_8)
.L_8:
        /*000c*/ 	.word	0x00000000
        /*0010*/ 	.short	0x0002
        /*0012*/ 	.short	0x0010
        /*0014*/ 	.byte	0x00, 0xf0, 0x11, 0x00


	//----- nvinfo : EIATTR_KPARAM_INFO
	.align		4
.L_9:
        /*0018*/ 	.byte	0x04, 0x17
        /*001a*/ 	.short	(.L_11 - .L_10)
.L_10:
        /*001c*/ 	.word	0x00000000
        /*0020*/ 	.short	0x0001
        /*0022*/ 	.short	0x0008
        /*0024*/ 	.byte	0x00, 0xf5, 0x21, 0x00


	//----- nvinfo : EIATTR_KPARAM_INFO
	.align		4
.L_11:
        /*0028*/ 	.byte	0x04, 0x17
        /*002a*/ 	.short	(.L_13 - .L_12)
.L_12:
        /*002c*/ 	.word	0x00000000
        /*0030*/ 	.short	0x0000
        /*0032*/ 	.short	0x0000
        /*0034*/ 	.byte	0x00, 0xf5, 0x21, 0x00


	//----- nvinfo : EIATTR_SPARSE_MMA_MASK
	.align		4
.L_13:
        /*0038*/ 	.byte	0x03, 0x50
        /*003a*/ 	.short	0x0000


	//----- nvinfo : EIATTR_MAXREG_COUNT
	.align		4
        /*003c*/ 	.byte	0x03, 0x1b
        /*003e*/ 	.short	0x00ff


	//----- nvinfo : EIATTR_MERCURY_ISA_VERSION
	.align		4
        /*0040*/ 	.byte	0x03, 0x5f
        /*0042*/ 	.short	0x0101


	//----- nvinfo : EIATTR_VRC_CTA_INIT_COUNT
	.align		4
        /*0044*/ 	.byte	0x02, 0x4a
	.zero		1
	.zero		1


	//----- nvinfo : EIATTR_EXIT_INSTR_OFFSETS
	.align		4
        /*0048*/ 	.byte	0x04, 0x1c
        /*004a*/ 	.short	(.L_15 - .L_14)


	//   ....[0]....
.L_14:
        /*004c*/ 	.word	0x00000070


	//   ....[1]....
        /*0050*/ 	.word	0x000001f0


	//----- nvinfo : EIATTR_CBANK_PARAM_SIZE
	.align		4
.L_15:
        /*0054*/ 	.byte	0x03, 0x19
        /*0056*/ 	.short	0x0014


	//----- nvinfo : EIATTR_PARAM_CBANK
	.align		4
        /*0058*/ 	.byte	0x04, 0x0a
        /*005a*/ 	.short	(.L_17 - .L_16)
	.align		4
.L_16:
        /*005c*/ 	.word	index@(.nv.constant0._Z16tanh_kernel_fp16PK6__halfPS_i)
        /*0060*/ 	.short	0x0380
        /*0062*/ 	.short	0x0014


	//----- nvinfo : EIATTR_SW_WAR
	.align		4
.L_17:
        /*0064*/ 	.byte	0x04, 0x36
        /*0066*/ 	.short	(.L_19 - .L_18)
.L_18:
        /*0068*/ 	.word	0x00000008
.L_19:


//--------------------- .nv.callgraph             --------------------------
	.section	.nv.callgraph,"",@"SHT_CUDA_CALLGRAPH"
	.align	4
	.sectionentsize	8
	.align		4
        /*0000*/ 	.word	0x00000000
	.align		4
        /*0004*/ 	.word	0xffffffff
	.align		4
        /*0008*/ 	.word	0x00000000
	.align		4
        /*000c*/ 	.word	0xfffffffe
	.align		4
        /*0010*/ 	.word	0x00000000
	.align		4
        /*0014*/ 	.word	0xfffffffd
	.align		4
        /*0018*/ 	.word	0x00000000
	.align		4
        /*001c*/ 	.word	0xfffffffc


//--------------------- .text._Z16tanh_kernel_fp16PK6__halfPS_i --------------------------
	.section	.text._Z16tanh_kernel_fp16PK6__halfPS_i,"ax",@progbits
	.align	128
        .global         _Z16tanh_kernel_fp16PK6__halfPS_i
        .type           _Z16tanh_kernel_fp16PK6__halfPS_i,@function
        .size           _Z16tanh_kernel_fp16PK6__halfPS_i,(.L_x_1 - _Z16tanh_kernel_fp16PK6__halfPS_i)
        .other          _Z16tanh_kernel_fp16PK6__halfPS_i,@"STO_CUDA_ENTRY STV_DEFAULT"
_Z16tanh_kernel_fp16PK6__halfPS_i:
.text._Z16tanh_kernel_fp16PK6__halfPS_i:
[----:B------:R-:W-:Y:S01]  /*0000*/  LDC R1, c[0x0][0x37c] ;  /* 0x0000df00ff017b82 */ /* 0x000fe20000000800 */
[----:B------:R-:W0:Y:S07]  /*0010*/  S2R R0, SR_TID.X ;  /* 0x0000000000007919 */ /* 0x000e2e0000002100 */
[----:B------:R-:W0:Y:S01]  /*0020*/  S2UR UR4, SR_CTAID.X ;  /* 0x00000000000479c3 */ /* 0x000e220000002500 */
[----:B------:R-:W1:Y:S07]  /*0030*/  LDCU UR5, c[0x0][0x390] ;  /* 0x00007200ff0577ac */ /* 0x000e6e0008000800 */
[----:B------:R-:W0:Y:S02]  /*0040*/  LDC R5, c[0x0][0x360] ;  /* 0x0000d800ff057b82 */ /* 0x000e240000000800 */
[----:B0-----:R-:W-:-:S05]  /*0050*/  IMAD R5, R5, UR4, R0 ;  /* 0x0000000405057c24 */ /* 0x001fca000f8e0200 */
[----:B-1----:R-:W-:-:S13]  /*0060*/  ISETP.GE.AND P0, PT, R5, UR5, PT ;  /* 0x0000000505007c0c */ /* 0x002fda000bf06270 */
[----:B------:R-:W-:Y:S05]  /*0070*/  @P0 EXIT ;  /* 0x000000000000094d */ /* 0x000fea0003800000 */
[----:B------:R-:W0:Y:S01]  /*0080*/  LDC.64 R2, c[0x0][0x380] ;  /* 0x0000e000ff027b82 */ /* 0x000e220000000a00 */
[----:B------:R-:W1:Y:S01]  /*0090*/  LDCU.64 UR4, c[0x0][0x358] ;  /* 0x00006b00ff0477ac */ /* 0x000e620008000a00 */
[----:B0-----:R-:W-:-:S06]  /*00a0*/  IMAD.WIDE R2, R5, 0x2, R2 ;  /* 0x0000000205027825 */ /* 0x001fcc00078e0202 */
[----:B-1----:R-:W2:Y:S02]  /*00b0*/  LDG.E.U16 R2, desc[UR4][R2.64] ;  /* 0x0000000402027981 */ /* 0x002ea4000c1e1500 */
[----:B--2---:R-:W-:Y:S02]  /*00c0*/  HADD2.F32 R0, -RZ, R2.H0_H0 ;  /* 0x20000002ff007230 */ /* 0x004fe40000004100 */
[----:B------:R-:W0:Y:S03]  /*00d0*/  LDC.64 R2, c[0x0][0x388] ;  /* 0x0000e200ff027b82 */ /* 0x000e260000000a00 */
[----:B------:R-:W-:-:S04]  /*00e0*/  FMUL R0, R0, 2 ;  /* 0x4000000000007820 */ /* 0x000fc80000400000 */
[----:B------:R-:W-:-:S05]  /*00f0*/  FMUL R0, R0, 1.4426950216293334961 ;  /* 0x3fb8aa3b00007820 */ /* 0x000fca0000400000 */
[----:B------:R-:W-:Y:S01]  /*0100*/  FSETP.GEU.AND P0, PT, R0, -126, PT ;  /* 0xc2fc00000000780b */ /* 0x000fe20003f0e000 */
[----:B0-----:R-:W-:-:S12]  /*0110*/  IMAD.WIDE R2, R5, 0x2, R2 ;  /* 0x0000000205027825 */ /* 0x001fd800078e0202 */
[----:B------:R-:W-:-:S04]  /*0120*/  @!P0 FMUL R0, R0, 0.5 ;  /* 0x3f00000000008820 */ /* 0x000fc80000400000 */
[----:B------:R-:W0:Y:S02]  /*0130*/  MUFU.EX2 R4, R0 ;  /* 0x0000000000047308 */ /* 0x000e240000000800 */
[----:B0-----:R-:W-:-:S04]  /*0140*/  @!P0 FMUL R4, R4, R4 ;  /* 0x0000000404048220 */ /* 0x001fc80000400000 */
[C---:B------:R-:W-:Y:S01]  /*0150*/  FADD R6, R4.reuse, 1 ;  /* 0x3f80000004067421 */ /* 0x040fe20000000000 */
[----:B------:R-:W-:-:S04]  /*0160*/  FADD R4, R4, -1 ;  /* 0xbf80000004047421 */ /* 0x000fc80000000000 */
[----:B------:R-:W-:-:S05]  /*0170*/  F2FP.F16.F32.PACK_AB R6, RZ, R6 ;  /* 0x00000006ff06723e */ /* 0x000fca00000000ff */
[----:B------:R-:W-:-:S06]  /*0180*/  HADD2.F32 R6, -RZ, R6.H0_H0 ;  /* 0x20000006ff067230 */ /* 0x000fcc0000004100 */
[----:B------:R-:W0:Y:S02]  /*0190*/  MUFU.RCP R6, R6 ;  /* 0x0000000600067308 */ /* 0x000e240000001000 */
[----:B0-----:R-:W-:-:S05]  /*01a0*/  F2FP.F16.F32.PACK_AB R7, RZ, R6 ;  /* 0x00000006ff07723e */ /* 0x001fca00000000ff */
[----:B------:R-:W-:-:S05]  /*01b0*/  HADD2.F32 R7, -RZ, R7.H0_H0 ;  /* 0x20000007ff077230 */ /* 0x000fca0000004100 */
[----:B------:R-:W-:-:S05]  /*01c0*/  FMUL R4, R4, R7 ;  /* 0x0000000704047220 */ /* 0x000fca0000400000 */
[----:B------:R-:W-:-:S05]  /*01d0*/  F2FP.F16.F32.PACK_AB R4, RZ, R4 ;  /* 0x00000004ff04723e */ /* 0x000fca00000000ff */
[----:B------:R-:W-:Y:S01]  /*01e0*/  STG.E.U16 desc[UR4][R2.64], R4 ;  /* 0x0000000402007986 */ /* 0x000fe2000c101504 */
[----:B------:R-:W-:Y:S05]  /*01f0*/  EXIT ;  /* 0x000000000000794d */ /* 0x000fea0003800000 */
.L_x_0:
[----:B------:R-:W-:-:S00]  /*0200*/  BRA `(.L_x_0) ;  /* 0xfffffffc00fc7947 */ /* 0x000fc0000383ffff */
[----:B------:R-:W-:-:S00]  /*0210*/  NOP ;  /* 0x0000000000007918 */ /* 0x000fc00000000000 */
        /* <DEDUP_REMOVED lines=14> */
.L_x_1:


//--------------------- .nv.shared.reserved.0     --------------------------
	.section	.nv.shared.reserved.0,"aw",@nobits
	.weak		__nv_reservedSMEM_offset_0_alias
	.size		__nv_reservedSMEM_offset_0_alias, 0, 64
	.other		__nv_reservedSMEM_offset_0_alias,@"STO_CUDA_RESERVED_SHARED STV_DEFAULT"
__nv_reservedSMEM_offset_0_alias:
	.zero		0
	.zero		64


//--------------------- .nv.constant0._Z16tanh_kernel_fp16PK6__halfPS_i --------------------------
	.section	.nv.constant0._Z16tanh_kernel_fp16PK6__halfPS_i,"a",@progbits
	.sectionflags	@""
	.align	4
.nv.constant0._Z16tanh_kernel_fp16PK6__halfPS_i:
	.zero		916


//--------------------- SYMBOLS --------------------------

	.type		.nv.reservedSmem.offset0,@object
	.size		.nv.reservedSmem.offset0,0x4
